//
// Generated by NVIDIA NVVM Compiler
//
// Compiler Build ID: CL-36424714
// Cuda compilation tools, release 13.0, V13.0.88
// Based on NVVM 20.0.0
//

.version 9.0
.target sm_100
.address_size 64

	// .globl	_Z11hello_worldv
.extern .func  (.param .b32 func_retval0) vprintf
(
	.param .b64 vprintf_param_0,
	.param .b64 vprintf_param_1
)
;
.global .align 1 .b8 $str[79] = {71, 80, 85, 58, 32, 72, 101, 108, 108, 111, 32, 119, 111, 114, 108, 100, 32, 102, 114, 111, 109, 32, 116, 104, 114, 101, 97, 100, 32, 37, 100, 32, 111, 102, 32, 116, 111, 116, 97, 108, 32, 103, 114, 105, 100, 32, 37, 100, 44, 32, 98, 108, 111, 99, 107, 32, 37, 100, 32, 111, 102, 32, 116, 111, 116, 97, 108, 32, 98, 108, 111, 99, 107, 115, 32, 37, 100, 10};

.visible .entry _Z11hello_worldv()
{
	.local .align 16 .b8 	__local_depot0[16];
	.reg .b64 	%SP;
	.reg .b64 	%SPL;
	.reg .b32 	%r<7>;
	.reg .b64 	%rd<5>;

	mov.u64 	%SPL, __local_depot0;
	cvta.local.u64 	%SP, %SPL;
	add.u64 	%rd1, %SP, 0;
	add.u64 	%rd2, %SPL, 0;
	mov.u32 	%r1, %tid.x;
	mov.u32 	%r2, %nctaid.x;
	mov.u32 	%r3, %ctaid.x;
	mov.u32 	%r4, %ntid.x;
	st.local.v4.u32 	[%rd2], {%r1, %r2, %r3, %r4};
	mov.u64 	%rd3, $str;
	cvta.global.u64 	%rd4, %rd3;
	{ // callseq 0, 0
	.param .b64 param0;
	st.param.b64 	[param0], %rd4;
	.param .b64 param1;
	st.param.b64 	[param1], %rd1;
	.param .b32 retval0;
	call.uni (retval0), 
	vprintf, 
	(
	param0, 
	param1
	);
	ld.param.b32 	%r5, [retval0];
	} // callseq 0
	ret;

}


// ===== COMPILED SASS (sm_100) =====

	.target	sm_100

	.elftype	@"ET_EXEC"


//--------------------- .note.nv.tkinfo           --------------------------
	.section	.note.nv.tkinfo,"",@"SHT_NOTE"
	.sectionflags	@"SHF_NOTE_NV_TKINFO"
	.tkinfo
        /*0018*/ 	.word	0x00000002
        /*0030*/ 	.string	""
        /*0030*/ 	.string	"ptxas"
        /*0030*/ 	.string	"Cuda compilation tools, release 13.0, V13.0.88"
        /*0030*/ 	.string	"Build cuda_13.0.r13.0/compiler.36424714_0"
        /*0030*/ 	.string	"-arch sm_100 -m 64 "



//--------------------- .note.nv.cuinfo           --------------------------
	.section	.note.nv.cuinfo,"",@"SHT_NOTE"
	.sectionflags	@"SHF_NOTE_NV_CUINFO"
        /*0018*/ 	.short	0x0002
        /*001a*/ 	.short	0x0064
        /*001c*/ 	.short	0x0082
	.zero		2


//--------------------- .nv.info                  --------------------------
	.section	.nv.info,"",@"SHT_CUDA_INFO"
	.align	4


	//----- nvinfo : EIATTR_REGCOUNT
	.align		4
        /*0000*/ 	.byte	0x04, 0x2f
        /*0002*/ 	.short	(.L_2 - .L_1)
	.align		4
.L_1:
        /*0004*/ 	.word	index@(_Z11hello_worldv)
        /*0008*/ 	.word	0x00000018


	//----- nvinfo : EIATTR_FRAME_SIZE
	.align		4
.L_2:
        /*000c*/ 	.byte	0x04, 0x11
        /*000e*/ 	.short	(.L_4 - .L_3)
	.align		4
.L_3:
        /*0010*/ 	.word	index@(_Z11hello_worldv)
        /*0014*/ 	.word	0x00000010


	//----- nvinfo : EIATTR_MIN_STACK_SIZE
	.align		4
.L_4:
        /*0018*/ 	.byte	0x04, 0x12
        /*001a*/ 	.short	(.L_6 - .L_5)
	.align		4
.L_5:
        /*001c*/ 	.word	index@(_Z11hello_worldv)
        /*0020*/ 	.word	0x00000010
.L_6:


//--------------------- .nv.compat                --------------------------
	.section	.nv.compat,"",@"SHT_CUDA_COMPAT_INFO"
	.align	4
        /*0000*/ 	.byte	0x02, 0x09, 0x00, 0x00, 0x02, 0x02, 0x01, 0x00, 0x02, 0x05, 0x05, 0x00, 0x03, 0x07, 0x01, 0x01
        /*0010*/ 	.byte	0x02, 0x03, 0x00, 0x00, 0x02, 0x06, 0x01, 0x00, 0x04, 0x0b, 0x08, 0x00, 0x09, 0x00, 0x00, 0x00
        /*0020*/ 	.byte	0x00, 0x00, 0x00, 0x00


//--------------------- .nv.info._Z11hello_worldv --------------------------
	.section	.nv.info._Z11hello_worldv,"",@"SHT_CUDA_INFO"
	.sectionflags	@""
	.align	4


	//----- nvinfo : EIATTR_CUDA_API_VERSION
	.align		4
        /*0000*/ 	.byte	0x04, 0x37
        /*0002*/ 	.short	(.L_8 - .L_7)
.L_7:
        /*0004*/ 	.word	0x00000082


	//----- nvinfo : EIATTR_SPARSE_MMA_MASK
	.align		4
.L_8:
        /*0008*/ 	.byte	0x03, 0x50
        /*000a*/ 	.short	0x0000


	//----- nvinfo : EIATTR_MAXREG_COUNT
	.align		4
        /*000c*/ 	.byte	0x03, 0x1b
        /*000e*/ 	.short	0x00ff


	//----- nvinfo : EIATTR_EXTERNS
	.align		4
        /*0010*/ 	.byte	0x04, 0x0f
        /*0012*/ 	.short	(.L_10 - .L_9)


	//   ....[0]....
	.align		4
.L_9:
        /*0014*/ 	.word	index@(vprintf)


	//----- nvinfo : EIATTR_MERCURY_ISA_VERSION
	.align		4
.L_10:
        /*0018*/ 	.byte	0x03, 0x5f
        /*001a*/ 	.short	0x0101


	//----- nvinfo : EIATTR_VRC_CTA_INIT_COUNT
	.align		4
        /*001c*/ 	.byte	0x02, 0x4a
	.zero		1
	.zero		1


	//----- nvinfo : EIATTR_SYSCALL_OFFSETS
	.align		4
        /*0020*/ 	.byte	0x04, 0x46
        /*0022*/ 	.short	(.L_12 - .L_11)


	//   ....[0]....
.L_11:
        /*0024*/ 	.word	0x00000110


	//----- nvinfo : EIATTR_EXIT_INSTR_OFFSETS
	.align		4
.L_12:
        /*0028*/ 	.byte	0x04, 0x1c
        /*002a*/ 	.short	(.L_14 - .L_13)


	//   ....[0]....
.L_13:
        /*002c*/ 	.word	0x00000120


	//----- nvinfo : EIATTR_SW_WAR
	.align		4
.L_14:
        /*0030*/ 	.byte	0x04, 0x36
        /*0032*/ 	.short	(.L_16 - .L_15)
.L_15:
        /*0034*/ 	.word	0x00000008
.L_16:


//--------------------- .nv.callgraph             --------------------------
	.section	.nv.callgraph,"",@"SHT_CUDA_CALLGRAPH"
	.align	4
	.sectionentsize	8
	.align		4
        /*0000*/ 	.word	0x00000000
	.align		4
        /*0004*/ 	.word	0xffffffff
	.align		4
        /*0008*/ 	.word	index@(_Z11hello_worldv)
	.align		4
        /*000c*/ 	.word	index@(vprintf)
	.align		4
        /*0010*/ 	.word	0x00000000
	.align		4
        /*0014*/ 	.word	0xfffffffe
	.align		4
        /*0018*/ 	.word	0x00000000
	.align		4
        /*001c*/ 	.word	0xfffffffd
	.align		4
        /*0020*/ 	.word	0x00000000
	.align		4
        /*0024*/ 	.word	0xfffffffc


//--------------------- .nv.constant4             --------------------------
	.section	.nv.constant4,"a",@progbits
	.align	8
	.align		8
.nv.constant4:
        /*0000*/ 	.dword	vprintf
	.align		8
        /*0008*/ 	.dword	$str


//--------------------- .text._Z11hello_worldv    --------------------------
	.section	.text._Z11hello_worldv,"ax",@progbits
	.align	128
        .global         _Z11hello_worldv
        .type           _Z11hello_worldv,@function
        .size           _Z11hello_worldv,(.L_x_2 - _Z11hello_worldv)
        .other          _Z11hello_worldv,@"STO_CUDA_ENTRY STV_DEFAULT"
_Z11hello_worldv:
.text._Z11hello_worldv:
[----:B------:R-:W0:Y:S01]  /*0000*/  LDC R1, c[0x0][0x37c] ;  /* 0x0000df00ff017b82 */ /* 0x000e220000000800 */
[----:B------:R-:W1:Y:S01]  /*0010*/  S2R R8, SR_TID.X ;  /* 0x0000000000087919 */ /* 0x000e620000002100 */
[----:B------:R-:W2:Y:S06]  /*0020*/  LDCU UR5, c[0x0][0x2fc] ;  /* 0x00005f80ff0577ac */ /* 0x000eac0008000800 */
[----:B------:R-:W1:Y:S01]  /*0030*/  LDC R9, c[0x0][0x370] ;  /* 0x0000dc00ff097b82 */ /* 0x000e620000000800 */
[----:B0-----:R-:W-:Y:S01]  /*0040*/  VIADD R1, R1, 0xfffffff0 ;  /* 0xfffffff001017836 */ /* 0x001fe20000000000 */
[----:B------:R-:W1:Y:S01]  /*0050*/  S2R R10, SR_CTAID.X ;  /* 0x00000000000a7919 */ /* 0x000e620000002500 */
[----:B------:R-:W-:Y:S01]  /*0060*/  MOV R0, 0x0 ;  /* 0x0000000000007802 */ /* 0x000fe20000000f00 */
[----:B------:R-:W0:Y:S04]  /*0070*/  LDCU UR4, c[0x0][0x2f8] ;  /* 0x00005f00ff0477ac */ /* 0x000e280008000800 */
[----:B------:R-:W1:Y:S01]  /*0080*/  LDC R11, c[0x0][0x360] ;  /* 0x0000d800ff0b7b82 */ /* 0x000e620000000800 */
[----:B------:R-:W3:Y:S07]  /*0090*/  LDCU.64 UR6, c[0x4][0x8] ;  /* 0x01000100ff0677ac */ /* 0x000eee0008000a00 */
[----:B------:R4:W5:Y:S01]  /*00a0*/  LDC.64 R2, c[0x4][R0] ;  /* 0x0100000000027b82 */ /* 0x0009620000000a00 */
[----:B0-----:R-:W-:Y:S01]  /*00b0*/  IADD3 R6, P0, PT, R1, UR4, RZ ;  /* 0x0000000401067c10 */ /* 0x001fe2000ff1e0ff */
[----:B---3--:R-:W-:Y:S01]  /*00c0*/  IMAD.U32 R4, RZ, RZ, UR6 ;  /* 0x00000006ff047e24 */ /* 0x008fe2000f8e00ff */
[----:B------:R-:W-:-:S03]  /*00d0*/  MOV R5, UR7 ;  /* 0x0000000700057c02 */ /* 0x000fc60008000f00 */
[----:B--2---:R-:W-:Y:S01]  /*00e0*/  IMAD.X R7, RZ, RZ, UR5, P0 ;  /* 0x00000005ff077e24 */ /* 0x004fe200080e06ff */
[----:B-1----:R4:W-:Y:S07]  /*00f0*/  STL.128 [R1], R8 ;  /* 0x0000000801007387 */ /* 0x0029ee0000100c00 */
[----:B------:R-:W-:-:S07]  /*0100*/  LEPC R20, `(.L_x_0) ;  /* 0x000000001014794e */ /* 0x000fce0000000000 */
[----:B----45:R-:W-:Y:S05]  /*0110*/  CALL.ABS.NOINC R2 ;  /* 0x0000000002007343 */ /* 0x030fea0003c00000 */
.L_x_0:
[----:B------:R-:W-:Y:S05]  /*0120*/  EXIT ;  /* 0x000000000000794d */ /* 0x000fea0003800000 */
.L_x_1:
[----:B------:R-:W-:-:S00]  /*0130*/  BRA `(.L_x_1) ;  /* 0xfffffffc00fc7947 */ /* 0x000fc0000383ffff */
[----:B------:R-:W-:-:S00]  /*0140*/  NOP ;  /* 0x0000000000007918 */ /* 0x000fc00000000000 */
        /* <DEDUP_REMOVED lines=11> */
.L_x_2:


//--------------------- .nv.global.init           --------------------------
	.section	.nv.global.init,"aw",@progbits
.nv.global.init:
	.type		$str,@object
	.size		$str,(.L_0 - $str)
$str:
        /*0000*/ 	.byte	0x47, 0x50, 0x55, 0x3a, 0x20, 0x48, 0x65, 0x6c, 0x6c, 0x6f, 0x20, 0x77, 0x6f, 0x72, 0x6c, 0x64
        /*0010*/ 	.byte	0x20, 0x66, 0x72, 0x6f, 0x6d, 0x20, 0x74, 0x68, 0x72, 0x65, 0x61, 0x64, 0x20, 0x25, 0x64, 0x20
        /*0020*/ 	.byte	0x6f, 0x66, 0x20, 0x74, 0x6f, 0x74, 0x61, 0x6c, 0x20, 0x67, 0x72, 0x69, 0x64, 0x20, 0x25, 0x64
        /*0030*/ 	.byte	0x2c, 0x20, 0x62, 0x6c, 0x6f, 0x63, 0x6b, 0x20, 0x25, 0x64, 0x20, 0x6f, 0x66, 0x20, 0x74, 0x6f
        /*0040*/ 	.byte	0x74, 0x61, 0x6c, 0x20, 0x62, 0x6c, 0x6f, 0x63, 0x6b, 0x73, 0x20, 0x25, 0x64, 0x0a, 0x00
.L_0:


//--------------------- .nv.shared.reserved.0     --------------------------
	.section	.nv.shared.reserved.0,"aw",@nobits
	.weak		__nv_reservedSMEM_offset_0_alias
	.size		__nv_reservedSMEM_offset_0_alias, 0, 64
	.other		__nv_reservedSMEM_offset_0_alias,@"STO_CUDA_RESERVED_SHARED STV_DEFAULT"
__nv_reservedSMEM_offset_0_alias:
	.zero		0
	.zero		64


//--------------------- .nv.constant0._Z11hello_worldv --------------------------
	.section	.nv.constant0._Z11hello_worldv,"a",@progbits
	.sectionflags	@""
	.align	4
.nv.constant0._Z11hello_worldv:
	.zero		896


//--------------------- SYMBOLS --------------------------

	.type		.nv.reservedSmem.offset0,@object
	.size		.nv.reservedSmem.offset0,0x4
	.type		vprintf,@function
